	.headerflags	@"EF_CUDA_TEXMODE_UNIFIED EF_CUDA_64BIT_ADDRESS EF_CUDA_ACCELERATORS EF_CUDA_SM90 EF_CUDA_VIRTUAL_SM(EF_CUDA_SM90)"
	.elftype	@"ET_EXEC"


//--------------------- .nv.info                  --------------------------
	.section	.nv.info,"",@"SHT_CUDA_INFO"
	.align	4


	//----- nvinfo : EIATTR_REGCOUNT
	.align		4
        /*0000*/ 	.byte	0x04, 0x2f
        /*0002*/ 	.short	(.L_1 - .L_0)
	.align		4
.L_0:
        /*0004*/ 	.word	index@(triton_poi_fused_convolution_leaky_relu_leaky_relu_backward_6)
        /*0008*/ 	.word	0x0000000c


	//----- nvinfo : EIATTR_MIN_STACK_SIZE
	.align		4
.L_1:
        /*000c*/ 	.byte	0x04, 0x12
        /*000e*/ 	.short	(.L_3 - .L_2)
	.align		4
.L_2:
        /*0010*/ 	.word	index@(triton_poi_fused_convolution_leaky_relu_leaky_relu_backward_6)
        /*0014*/ 	.word	0x00000000


	//----- nvinfo : EIATTR_FRAME_SIZE
	.align		4
.L_3:
        /*0018*/ 	.byte	0x04, 0x11
        /*001a*/ 	.short	(.L_5 - .L_4)
	.align		4
.L_4:
        /*001c*/ 	.word	index@(triton_poi_fused_convolution_leaky_relu_leaky_relu_backward_6)
        /*0020*/ 	.word	0x00000000


	//----- nvinfo : EIATTR_MIN_STACK_SIZE
	.align		4
.L_5:
        /*0024*/ 	.byte	0x04, 0x12
        /*0026*/ 	.short	(.L_7 - .L_6)
	.align		4
.L_6:
        /*0028*/ 	.word	index@(triton_poi_fused_convolution_leaky_relu_leaky_relu_backward_6)
        /*002c*/ 	.word	0x00000000
.L_7:


//--------------------- .nv.info.triton_poi_fused_convolution_leaky_relu_leaky_relu_backward_6 --------------------------
	.section	.nv.info.triton_poi_fused_convolution_leaky_relu_leaky_relu_backward_6,"",@"SHT_CUDA_INFO"
	.sectionflags	@""
	.align	4


	//----- nvinfo : EIATTR_CUDA_API_VERSION
	.align		4
        /*0000*/ 	.byte	0x04, 0x37
        /*0002*/ 	.short	(.L_9 - .L_8)
.L_8:
        /*0004*/ 	.word	0x0000007c


	//----- nvinfo : EIATTR_KPARAM_INFO
	.align		4
.L_9:
        /*0008*/ 	.byte	0x04, 0x17
        /*000a*/ 	.short	(.L_11 - .L_10)
.L_10:
        /*000c*/ 	.word	0x00000000
        /*0010*/ 	.short	0x0003
        /*0012*/ 	.short	0x0018
        /*0014*/ 	.byte	0x00, 0xf0, 0x11, 0x00


	//----- nvinfo : EIATTR_KPARAM_INFO
	.align		4
.L_11:
        /*0018*/ 	.byte	0x04, 0x17
        /*001a*/ 	.short	(.L_13 - .L_12)
.L_12:
        /*001c*/ 	.word	0x00000000
        /*0020*/ 	.short	0x0002
        /*0022*/ 	.short	0x0010
        /*0024*/ 	.byte	0x00, 0xf4, 0x21, 0x00


	//----- nvinfo : EIATTR_KPARAM_INFO
	.align		4
.L_13:
        /*0028*/ 	.byte	0x04, 0x17
        /*002a*/ 	.short	(.L_15 - .L_14)
.L_14:
        /*002c*/ 	.word	0x00000000
        /*0030*/ 	.short	0x0001
        /*0032*/ 	.short	0x0008
        /*0034*/ 	.byte	0x00, 0xf4, 0x21, 0x00


	//----- nvinfo : EIATTR_KPARAM_INFO
	.align		4
.L_15:
        /*0038*/ 	.byte	0x04, 0x17
        /*003a*/ 	.short	(.L_17 - .L_16)
.L_16:
        /*003c*/ 	.word	0x00000000
        /*0040*/ 	.short	0x0000
        /*0042*/ 	.short	0x0000
        /*0044*/ 	.byte	0x00, 0xf4, 0x21, 0x00


	//----- nvinfo : EIATTR_SPARSE_MMA_MASK
	.align		4
.L_17:
        /*0048*/ 	.byte	0x03, 0x50
        /*004a*/ 	.short	0x0000


	//----- nvinfo : EIATTR_MAXREG_COUNT
	.align		4
        /*004c*/ 	.byte	0x03, 0x1b
        /*004e*/ 	.short	0x00ff


	//----- nvinfo : EIATTR_EXIT_INSTR_OFFSETS
	.align		4
        /*0050*/ 	.byte	0x04, 0x1c
        /*0052*/ 	.short	(.L_19 - .L_18)


	//   ....[0]....
.L_18:
        /*0054*/ 	.word	0x00000230


	//----- nvinfo : EIATTR_REQNTID
	.align		4
.L_19:
        /*0058*/ 	.byte	0x04, 0x10
        /*005a*/ 	.short	(.L_21 - .L_20)
.L_20:
        /*005c*/ 	.word	0x00000100
        /*0060*/ 	.word	0x00000001
        /*0064*/ 	.word	0x00000001


	//----- nvinfo : EIATTR_CBANK_PARAM_SIZE
	.align		4
.L_21:
        /*0068*/ 	.byte	0x03, 0x19
        /*006a*/ 	.short	0x001c


	//----- nvinfo : EIATTR_PARAM_CBANK
	.align		4
        /*006c*/ 	.byte	0x04, 0x0a
        /*006e*/ 	.short	(.L_23 - .L_22)
	.align		4
.L_22:
        /*0070*/ 	.word	index@(.nv.constant0.triton_poi_fused_convolution_leaky_relu_leaky_relu_backward_6)
        /*0074*/ 	.short	0x0210
        /*0076*/ 	.short	0x001c


	//----- nvinfo : EIATTR_SW_WAR
	.align		4
.L_23:
        /*0078*/ 	.byte	0x04, 0x36
        /*007a*/ 	.short	(.L_25 - .L_24)
.L_24:
        /*007c*/ 	.word	0x00000008
.L_25:


//--------------------- .nv.callgraph             --------------------------
	.section	.nv.callgraph,"",@"SHT_CUDA_CALLGRAPH"
	.align	4
	.sectionentsize	8
	.align		4
        /*0000*/ 	.word	0x00000000
	.align		4
        /*0004*/ 	.word	0xffffffff
	.align		4
        /*0008*/ 	.word	0x00000000
	.align		4
        /*000c*/ 	.word	0xfffffffe
	.align		4
        /*0010*/ 	.word	0x00000000
	.align		4
        /*0014*/ 	.word	0xfffffffd
	.align		4
        /*0018*/ 	.word	0x00000000
	.align		4
        /*001c*/ 	.word	0xfffffffc


//--------------------- .text.triton_poi_fused_convolution_leaky_relu_leaky_relu_backward_6 --------------------------
	.section	.text.triton_poi_fused_convolution_leaky_relu_leaky_relu_backward_6,"ax",@progbits
	.align	128
        .global         triton_poi_fused_convolution_leaky_relu_leaky_relu_backward_6
        .type           triton_poi_fused_convolution_leaky_relu_leaky_relu_backward_6,@function
        .size           triton_poi_fused_convolution_leaky_relu_leaky_relu_backward_6,(.L_x_1 - triton_poi_fused_convolution_leaky_relu_leaky_relu_backward_6)
        .other          triton_poi_fused_convolution_leaky_relu_leaky_relu_backward_6,@"STO_CUDA_ENTRY STV_DEFAULT"
triton_poi_fused_convolution_leaky_relu_leaky_relu_backward_6:
.text.triton_poi_fused_convolution_leaky_relu_leaky_relu_backward_6:
[----:B------:R-:W-:Y:S01]  /*0000*/  LDC R1, c[0x0][0x28] ;  /* 0x00000a00ff017b82 */ /* 0x000fe20000000800 */
[----:B------:R-:W1:Y:S07]  /*0010*/  S2R R0, SR_TID.X ;  /* 0x0000000000007919 */ /* 0x000e6e0000002100 */
[----:B------:R-:W2:Y:S01]  /*0020*/  LDC.64 R2, c[0x0][0x210] ;  /* 0x00008400ff027b82 */ /* 0x000ea20000000a00 */
[----:B------:R-:W-:Y:S01]  /*0030*/  ULDC.64 UR4, c[0x0][0x208] ;  /* 0x0000820000047ab9 */ /* 0x000fe20000000a00 */
[----:B------:R-:W-:Y:S01]  /*0040*/  ULDC.64 UR6, c[0x0][0x220] ;  /* 0x0000880000067ab9 */ /* 0x000fe20000000a00 */
[----:B------:R-:W3:Y:S05]  /*0050*/  S2R R7, SR_CTAID.X ;  /* 0x0000000000077919 */ /* 0x000eea0000002500 */
[----:B------:R-:W4:Y:S01]  /*0060*/  LDC.64 R4, c[0x0][0x218] ;  /* 0x00008600ff047b82 */ /* 0x000f220000000a00 */
[----:B-1----:R-:W-:Y:S01]  /*0070*/  IMAD.SHL.U32 R0, R0, 0x2, RZ ;  /* 0x0000000200007824 */ /* 0x002fe200078e00ff */
[----:B---3--:R-:W-:-:S04]  /*0080*/  SHF.R.S32.HI R6, RZ, 0x16, R7 ;  /* 0x00000016ff067819 */ /* 0x008fc80000011407 */
[----:B------:R-:W-:Y:S02]  /*0090*/  LOP3.LUT R0, R0, 0x1fe, RZ, 0xc0, !PT ;  /* 0x000001fe00007812 */ /* 0x000fe400078ec0ff */
[----:B------:R-:W-:-:S03]  /*00a0*/  SGXT R6, R6, 0x1 ;  /* 0x000000010606781a */ /* 0x000fc60000000200 */
[----:B------:R-:W-:-:S04]  /*00b0*/  IMAD R7, R7, 0x200, R0 ;  /* 0x0000020007077824 */ /* 0x000fc800078e0200 */
[----:B--2---:R-:W-:Y:S01]  /*00c0*/  IMAD.WIDE R2, R7, 0x4, R2 ;  /* 0x0000000407027825 */ /* 0x004fe200078e0202 */
[----:B------:R-:W-:-:S04]  /*00d0*/  LEA.HI R6, R6, R7, RZ, 0xc ;  /* 0x0000000706067211 */ /* 0x000fc800078f60ff */
[----:B------:R-:W-:Y:S01]  /*00e0*/  SHF.R.S32.HI R6, RZ, 0xc, R6 ;  /* 0x0000000cff067819 */ /* 0x000fe20000011406 */
[----:B------:R-:W2:Y:S03]  /*00f0*/  LDG.E.64 R2, desc[UR4][R2.64] ;  /* 0x0000000402027981 */ /* 0x000ea6000c1e1b00 */
[----:B------:R-:W-:-:S04]  /*0100*/  LEA.HI R0, R6, R6, RZ, 0x6 ;  /* 0x0000000606007211 */ /* 0x000fc800078f30ff */
[----:B------:R-:W-:-:S05]  /*0110*/  LOP3.LUT R9, R0, 0xffffffc0, RZ, 0xc0, !PT ;  /* 0xffffffc000097812 */ /* 0x000fca00078ec0ff */
[----:B------:R-:W-:-:S04]  /*0120*/  IMAD.IADD R9, R6, 0x1, -R9 ;  /* 0x0000000106097824 */ /* 0x000fc800078e0a09 */
[----:B----4-:R-:W-:-:S06]  /*0130*/  IMAD.WIDE R4, R9, 0x4, R4 ;  /* 0x0000000409047825 */ /* 0x010fcc00078e0204 */
[----:B------:R-:W2:Y:S02]  /*0140*/  LDG.E.EL R4, desc[UR4][R4.64] ;  /* 0x0000000404047981 */ /* 0x000ea4000c2e1900 */
[CC--:B--2---:R-:W-:Y:S02]  /*0150*/  FSETP.GT.AND P1, PT, R2.reuse, -R4.reuse, PT ;  /* 0x800000040200720b */ /* 0x0c4fe40003f24000 */
[C---:B------:R-:W-:Y:S01]  /*0160*/  FSETP.GT.AND P0, PT, R3.reuse, -R4, PT ;  /* 0x800000040300720b */ /* 0x040fe20003f04000 */
[--C-:B------:R-:W-:Y:S01]  /*0170*/  FADD R0, R2, R4.reuse ;  /* 0x0000000402007221 */ /* 0x100fe20000000000 */
[----:B------:R-:W-:-:S09]  /*0180*/  FADD R6, R3, R4 ;  /* 0x0000000403067221 */ /* 0x000fd20000000000 */
[----:B------:R-:W-:Y:S02]  /*0190*/  @!P1 FMUL R0, R0, 0.10000000149011611938 ;  /* 0x3dcccccd00009820 */ /* 0x000fe40000400000 */
[----:B------:R-:W-:-:S03]  /*01a0*/  @!P0 FMUL R6, R6, 0.10000000149011611938 ;  /* 0x3dcccccd06068820 */ /* 0x000fc60000400000 */
[----:B------:R-:W-:Y:S02]  /*01b0*/  FSETP.GT.AND P1, PT, R0, RZ, PT ;  /* 0x000000ff0000720b */ /* 0x000fe40003f24000 */
[----:B------:R-:W-:Y:S02]  /*01c0*/  FSETP.GT.AND P0, PT, R6, RZ, PT ;  /* 0x000000ff0600720b */ /* 0x000fe40003f04000 */
[----:B------:R-:W-:Y:S02]  /*01d0*/  SEL R0, RZ, 0x1, !P1 ;  /* 0x00000001ff007807 */ /* 0x000fe40004800000 */
[----:B------:R-:W-:Y:S02]  /*01e0*/  SEL R5, RZ, 0x100, !P0 ;  /* 0x00000100ff057807 */ /* 0x000fe40004000000 */
[----:B------:R-:W-:-:S03]  /*01f0*/  IADD3 R2, P2, R7, UR6, RZ ;  /* 0x0000000607027c10 */ /* 0x000fc6000ff5e0ff */
[----:B------:R-:W-:Y:S01]  /*0200*/  IMAD.IADD R5, R0, 0x1, R5 ;  /* 0x0000000100057824 */ /* 0x000fe200078e0205 */
[----:B------:R-:W-:-:S05]  /*0210*/  LEA.HI.X.SX32 R3, R7, UR7, 0x1, P2 ;  /* 0x0000000707037c11 */ /* 0x000fca00090f0eff */
[----:B------:R-:W-:Y:S01]  /*0220*/  STG.E.U16 desc[UR4][R2.64], R5 ;  /* 0x0000000502007986 */ /* 0x000fe2000c101504 */
[----:B------:R-:W-:Y:S05]  /*0230*/  EXIT ;  /* 0x000000000000794d */ /* 0x000fea0003800000 */
.L_x_0:
[----:B------:R-:W-:-:S00]  /*0240*/  BRA `(.L_x_0) ;  /* 0xfffffffc00fc7947 */ /* 0x000fc0000383ffff */
[----:B------:R-:W-:-:S00]  /*0250*/  NOP ;  /* 0x0000000000007918 */ /* 0x000fc00000000000 */
        /* <DEDUP_REMOVED lines=10> */
.L_x_1:


//--------------------- .nv.constant0.triton_poi_fused_convolution_leaky_relu_leaky_relu_backward_6 --------------------------
	.section	.nv.constant0.triton_poi_fused_convolution_leaky_relu_leaky_relu_backward_6,"a",@progbits
	.sectionflags	@""
	.align	4
.nv.constant0.triton_poi_fused_convolution_leaky_relu_leaky_relu_backward_6:
	.zero		556
